//
// Generated by NVIDIA NVVM Compiler
//
// Compiler Build ID: CL-36424714
// Cuda compilation tools, release 13.0, V13.0.88
// Based on NVVM 20.0.0
//

.version 9.0
.target sm_100
.address_size 64

	// .globl	_Z22count_word_occurrencesPcS_iiPi

.visible .entry _Z22count_word_occurrencesPcS_iiPi(
	.param .u64 .ptr .align 1 _Z22count_word_occurrencesPcS_iiPi_param_0,
	.param .u64 .ptr .align 1 _Z22count_word_occurrencesPcS_iiPi_param_1,
	.param .u32 _Z22count_word_occurrencesPcS_iiPi_param_2,
	.param .u32 _Z22count_word_occurrencesPcS_iiPi_param_3,
	.param .u64 .ptr .align 1 _Z22count_word_occurrencesPcS_iiPi_param_4
)
{
	.reg .pred 	%p<11>;
	.reg .b16 	%rs<3>;
	.reg .b32 	%r<49>;
	.reg .b64 	%rd<11>;

	ld.param.u64 	%rd4, [_Z22count_word_occurrencesPcS_iiPi_param_0];
	ld.param.u64 	%rd5, [_Z22count_word_occurrencesPcS_iiPi_param_1];
	ld.param.u32 	%r21, [_Z22count_word_occurrencesPcS_iiPi_param_2];
	ld.param.u32 	%r22, [_Z22count_word_occurrencesPcS_iiPi_param_3];
	ld.param.u64 	%rd6, [_Z22count_word_occurrencesPcS_iiPi_param_4];
	cvta.to.global.u64 	%rd1, %rd6;
	mov.u32 	%r1, %ctaid.x;
	mov.u32 	%r2, %ntid.x;
	mov.u32 	%r3, %tid.x;
	mad.lo.s32 	%r47, %r1, %r2, %r3;
	mov.u32 	%r5, %nctaid.x;
	mul.lo.s32 	%r6, %r2, %r5;
	sub.s32 	%r7, %r21, %r22;
	setp.gt.s32 	%p1, %r47, %r7;
	@%p1 bra 	$L__BB0_14;
	setp.lt.s32 	%p2, %r22, 1;
	@%p2 bra 	$L__BB0_8;
	cvta.to.global.u64 	%rd2, %rd4;
	cvta.to.global.u64 	%rd3, %rd5;
$L__BB0_3:
	mov.b32 	%r45, 0;
$L__BB0_4:
	add.s32 	%r42, %r45, %r47;
	cvt.s64.s32 	%rd7, %r42;
	add.s64 	%rd8, %rd2, %rd7;
	ld.global.u8 	%rs1, [%rd8];
	cvt.u64.u32 	%rd9, %r45;
	add.s64 	%rd10, %rd3, %rd9;
	ld.global.u8 	%rs2, [%rd10];
	setp.ne.s16 	%p8, %rs1, %rs2;
	@%p8 bra 	$L__BB0_7;
	add.s32 	%r45, %r45, 1;
	setp.ne.s32 	%p9, %r45, %r22;
	@%p9 bra 	$L__BB0_4;
	atom.global.add.u32 	%r43, [%rd1], 1;
$L__BB0_7:
	add.s32 	%r47, %r47, %r6;
	setp.gt.s32 	%p10, %r47, %r7;
	@%p10 bra 	$L__BB0_14;
	bra.uni 	$L__BB0_3;
$L__BB0_8:
	add.s32 	%r24, %r7, 1;
	add.s32 	%r25, %r47, %r6;
	max.s32 	%r26, %r24, %r25;
	setp.lt.s32 	%p3, %r25, %r24;
	selp.u32 	%r27, 1, 0, %p3;
	add.s32 	%r28, %r25, %r27;
	sub.s32 	%r29, %r26, %r28;
	max.u32 	%r30, %r6, 1;
	div.u32 	%r31, %r29, %r30;
	add.s32 	%r12, %r31, %r27;
	and.b32  	%r32, %r12, 3;
	setp.eq.s32 	%p4, %r32, 3;
	@%p4 bra 	$L__BB0_11;
	add.s32 	%r33, %r12, 1;
	and.b32  	%r34, %r33, 3;
	neg.s32 	%r46, %r34;
	mad.lo.s32 	%r35, %r5, %r34, %r1;
	mad.lo.s32 	%r47, %r2, %r35, %r3;
$L__BB0_10:
	.pragma "nounroll";
	atom.global.add.u32 	%r36, [%rd1], 1;
	add.s32 	%r46, %r46, 1;
	setp.ne.s32 	%p5, %r46, 0;
	@%p5 bra 	$L__BB0_10;
$L__BB0_11:
	setp.lt.u32 	%p6, %r12, 3;
	@%p6 bra 	$L__BB0_14;
	shl.b32 	%r18, %r6, 2;
$L__BB0_13:
	atom.global.add.u32 	%r37, [%rd1], 1;
	atom.global.add.u32 	%r38, [%rd1], 1;
	atom.global.add.u32 	%r39, [%rd1], 1;
	atom.global.add.u32 	%r40, [%rd1], 1;
	add.s32 	%r47, %r18, %r47;
	setp.le.s32 	%p7, %r47, %r7;
	@%p7 bra 	$L__BB0_13;
$L__BB0_14:
	ret;

}


// ===== COMPILED SASS (sm_100) =====

	.target	sm_100

	.elftype	@"ET_EXEC"


//--------------------- .note.nv.tkinfo           --------------------------
	.section	.note.nv.tkinfo,"",@"SHT_NOTE"
	.sectionflags	@"SHF_NOTE_NV_TKINFO"
	.tkinfo
        /*0018*/ 	.word	0x00000002
        /*0030*/ 	.string	""
        /*0030*/ 	.string	"ptxas"
        /*0030*/ 	.string	"Cuda compilation tools, release 13.0, V13.0.88"
        /*0030*/ 	.string	"Build cuda_13.0.r13.0/compiler.36424714_0"
        /*0030*/ 	.string	"-arch sm_100 -m 64 "



//--------------------- .note.nv.cuinfo           --------------------------
	.section	.note.nv.cuinfo,"",@"SHT_NOTE"
	.sectionflags	@"SHF_NOTE_NV_CUINFO"
        /*0018*/ 	.short	0x0002
        /*001a*/ 	.short	0x0064
        /*001c*/ 	.short	0x0082
	.zero		2


//--------------------- .nv.info                  --------------------------
	.section	.nv.info,"",@"SHT_CUDA_INFO"
	.align	4


	//----- nvinfo : EIATTR_REGCOUNT
	.align		4
        /*0000*/ 	.byte	0x04, 0x2f
        /*0002*/ 	.short	(.L_1 - .L_0)
	.align		4
.L_0:
        /*0004*/ 	.word	index@(_Z22count_word_occurrencesPcS_iiPi)
        /*0008*/ 	.word	0x00000011


	//----- nvinfo : EIATTR_FRAME_SIZE
	.align		4
.L_1:
        /*000c*/ 	.byte	0x04, 0x11
        /*000e*/ 	.short	(.L_3 - .L_2)
	.align		4
.L_2:
        /*0010*/ 	.word	index@(_Z22count_word_occurrencesPcS_iiPi)
        /*0014*/ 	.word	0x00000000


	//----- nvinfo : EIATTR_MIN_STACK_SIZE
	.align		4
.L_3:
        /*0018*/ 	.byte	0x04, 0x12
        /*001a*/ 	.short	(.L_5 - .L_4)
	.align		4
.L_4:
        /*001c*/ 	.word	index@(_Z22count_word_occurrencesPcS_iiPi)
        /*0020*/ 	.word	0x00000000
.L_5:


//--------------------- .nv.compat                --------------------------
	.section	.nv.compat,"",@"SHT_CUDA_COMPAT_INFO"
	.align	4
        /*0000*/ 	.byte	0x02, 0x09, 0x00, 0x00, 0x02, 0x02, 0x01, 0x00, 0x02, 0x05, 0x05, 0x00, 0x03, 0x07, 0x01, 0x01
        /*0010*/ 	.byte	0x02, 0x03, 0x00, 0x00, 0x02, 0x06, 0x01, 0x00, 0x04, 0x0b, 0x08, 0x00, 0x09, 0x00, 0x00, 0x00
        /*0020*/ 	.byte	0x00, 0x00, 0x00, 0x00


//--------------------- .nv.info._Z22count_word_occurrencesPcS_iiPi --------------------------
	.section	.nv.info._Z22count_word_occurrencesPcS_iiPi,"",@"SHT_CUDA_INFO"
	.sectionflags	@""
	.align	4


	//----- nvinfo : EIATTR_CUDA_API_VERSION
	.align		4
        /*0000*/ 	.byte	0x04, 0x37
        /*0002*/ 	.short	(.L_7 - .L_6)
.L_6:
        /*0004*/ 	.word	0x00000082


	//----- nvinfo : EIATTR_KPARAM_INFO
	.align		4
.L_7:
        /*0008*/ 	.byte	0x04, 0x17
        /*000a*/ 	.short	(.L_9 - .L_8)
.L_8:
        /*000c*/ 	.word	0x00000000
        /*0010*/ 	.short	0x0004
        /*0012*/ 	.short	0x0018
        /*0014*/ 	.byte	0x00, 0xf5, 0x21, 0x00


	//----- nvinfo : EIATTR_KPARAM_INFO
	.align		4
.L_9:
        /*0018*/ 	.byte	0x04, 0x17
        /*001a*/ 	.short	(.L_11 - .L_10)
.L_10:
        /*001c*/ 	.word	0x00000000
        /*0020*/ 	.short	0x0003
        /*0022*/ 	.short	0x0014
        /*0024*/ 	.byte	0x00, 0xf0, 0x11, 0x00


	//----- nvinfo : EIATTR_KPARAM_INFO
	.align		4
.L_11:
        /*0028*/ 	.byte	0x04, 0x17
        /*002a*/ 	.short	(.L_13 - .L_12)
.L_12:
        /*002c*/ 	.word	0x00000000
        /*0030*/ 	.short	0x0002
        /*0032*/ 	.short	0x0010
        /*0034*/ 	.byte	0x00, 0xf0, 0x11, 0x00


	//----- nvinfo : EIATTR_KPARAM_INFO
	.align		4
.L_13:
        /*0038*/ 	.byte	0x04, 0x17
        /*003a*/ 	.short	(.L_15 - .L_14)
.L_14:
        /*003c*/ 	.word	0x00000000
        /*0040*/ 	.short	0x0001
        /*0042*/ 	.short	0x0008
        /*0044*/ 	.byte	0x00, 0xf5, 0x21, 0x00


	//----- nvinfo : EIATTR_KPARAM_INFO
	.align		4
.L_15:
        /*0048*/ 	.byte	0x04, 0x17
        /*004a*/ 	.short	(.L_17 - .L_16)
.L_16:
        /*004c*/ 	.word	0x00000000
        /*0050*/ 	.short	0x0000
        /*0052*/ 	.short	0x0000
        /*0054*/ 	.byte	0x00, 0xf5, 0x21, 0x00


	//----- nvinfo : EIATTR_SPARSE_MMA_MASK
	.align		4
.L_17:
        /*0058*/ 	.byte	0x03, 0x50
        /*005a*/ 	.short	0x0000


	//----- nvinfo : EIATTR_MAXREG_COUNT
	.align		4
        /*005c*/ 	.byte	0x03, 0x1b
        /*005e*/ 	.short	0x00ff


	//----- nvinfo : EIATTR_MERCURY_ISA_VERSION
	.align		4
        /*0060*/ 	.byte	0x03, 0x5f
        /*0062*/ 	.short	0x0101


	//----- nvinfo : EIATTR_INT_WARP_WIDE_INSTR_OFFSETS
	.align		4
        /*0064*/ 	.byte	0x04, 0x31
        /*0066*/ 	.short	(.L_19 - .L_18)


	//   ....[0]....
.L_18:
        /*0068*/ 	.word	0x00000230


	//   ....[1]....
        /*006c*/ 	.word	0x00000540


	//   ....[2]....
        /*0070*/ 	.word	0x00000600


	//----- nvinfo : EIATTR_VRC_CTA_INIT_COUNT
	.align		4
.L_19:
        /*0074*/ 	.byte	0x02, 0x4a
	.zero		1
	.zero		1


	//----- nvinfo : EIATTR_EXIT_INSTR_OFFSETS
	.align		4
        /*0078*/ 	.byte	0x04, 0x1c
        /*007a*/ 	.short	(.L_21 - .L_20)


	//   ....[0]....
.L_20:
        /*007c*/ 	.word	0x00000090


	//   ....[1]....
        /*0080*/ 	.word	0x000002c0


	//   ....[2]....
        /*0084*/ 	.word	0x000005d0


	//   ....[3]....
        /*0088*/ 	.word	0x000006b0


	//----- nvinfo : EIATTR_CRS_STACK_SIZE
	.align		4
.L_21:
        /*008c*/ 	.byte	0x04, 0x1e
        /*008e*/ 	.short	(.L_23 - .L_22)
.L_22:
        /*0090*/ 	.word	0x00000000


	//----- nvinfo : EIATTR_CBANK_PARAM_SIZE
	.align		4
.L_23:
        /*0094*/ 	.byte	0x03, 0x19
        /*0096*/ 	.short	0x0020


	//----- nvinfo : EIATTR_PARAM_CBANK
	.align		4
        /*0098*/ 	.byte	0x04, 0x0a
        /*009a*/ 	.short	(.L_25 - .L_24)
	.align		4
.L_24:
        /*009c*/ 	.word	index@(.nv.constant0._Z22count_word_occurrencesPcS_iiPi)
        /*00a0*/ 	.short	0x0380
        /*00a2*/ 	.short	0x0020


	//----- nvinfo : EIATTR_SW_WAR
	.align		4
.L_25:
        /*00a4*/ 	.byte	0x04, 0x36
        /*00a6*/ 	.short	(.L_27 - .L_26)
.L_26:
        /*00a8*/ 	.word	0x00000008
.L_27:


//--------------------- .nv.callgraph             --------------------------
	.section	.nv.callgraph,"",@"SHT_CUDA_CALLGRAPH"
	.align	4
	.sectionentsize	8
	.align		4
        /*0000*/ 	.word	0x00000000
	.align		4
        /*0004*/ 	.word	0xffffffff
	.align		4
        /*0008*/ 	.word	0x00000000
	.align		4
        /*000c*/ 	.word	0xfffffffe
	.align		4
        /*0010*/ 	.word	0x00000000
	.align		4
        /*0014*/ 	.word	0xfffffffd
	.align		4
        /*0018*/ 	.word	0x00000000
	.align		4
        /*001c*/ 	.word	0xfffffffc


//--------------------- .text._Z22count_word_occurrencesPcS_iiPi --------------------------
	.section	.text._Z22count_word_occurrencesPcS_iiPi,"ax",@progbits
	.align	128
        .global         _Z22count_word_occurrencesPcS_iiPi
        .type           _Z22count_word_occurrencesPcS_iiPi,@function
        .size           _Z22count_word_occurrencesPcS_iiPi,(.L_x_11 - _Z22count_word_occurrencesPcS_iiPi)
        .other          _Z22count_word_occurrencesPcS_iiPi,@"STO_CUDA_ENTRY STV_DEFAULT"
_Z22count_word_occurrencesPcS_iiPi:
.text._Z22count_word_occurrencesPcS_iiPi:
[----:B------:R-:W-:Y:S01]  /*0000*/  LDC R1, c[0x0][0x37c] ;  /* 0x0000df00ff017b82 */ /* 0x000fe20000000800 */
[----:B------:R-:W0:Y:S07]  /*0010*/  S2R R2, SR_TID.X ;  /* 0x0000000000027919 */ /* 0x000e2e0000002100 */
[----:B------:R-:W0:Y:S01]  /*0020*/  S2UR UR6, SR_CTAID.X ;  /* 0x00000000000679c3 */ /* 0x000e220000002500 */
[----:B------:R-:W1:Y:S07]  /*0030*/  LDCU.64 UR4, c[0x0][0x390] ;  /* 0x00007200ff0477ac */ /* 0x000e6e0008000a00 */
[----:B------:R-:W0:Y:S08]  /*0040*/  LDC R5, c[0x0][0x360] ;  /* 0x0000d800ff057b82 */ /* 0x000e300000000800 */
[----:B------:R-:W2:Y:S01]  /*0050*/  LDC R4, c[0x0][0x370] ;  /* 0x0000dc00ff047b82 */ /* 0x000ea20000000800 */
[----:B-1----:R-:W-:Y:S01]  /*0060*/  UIADD3 UR4, UPT, UPT, UR4, -UR5, URZ ;  /* 0x8000000504047290 */ /* 0x002fe2000fffe0ff */
[----:B0-----:R-:W-:-:S05]  /*0070*/  IMAD R3, R5, UR6, R2 ;  /* 0x0000000605037c24 */ /* 0x001fca000f8e0202 */
[----:B------:R-:W-:-:S13]  /*0080*/  ISETP.GT.AND P0, PT, R3, UR4, PT ;  /* 0x0000000403007c0c */ /* 0x000fda000bf04270 */
[----:B--2---:R-:W-:Y:S05]  /*0090*/  @P0 EXIT ;  /* 0x000000000000094d */ /* 0x004fea0003800000 */
[----:B------:R-:W-:Y:S01]  /*00a0*/  UISETP.GE.AND UP0, UPT, UR5, 0x1, UPT ;  /* 0x000000010500788c */ /* 0x000fe2000bf06270 */
[----:B------:R-:W-:Y:S01]  /*00b0*/  IMAD R0, R5, R4, RZ ;  /* 0x0000000405007224 */ /* 0x000fe200078e02ff */
[----:B------:R-:W0:Y:S07]  /*00c0*/  LDCU.64 UR8, c[0x0][0x358] ;  /* 0x00006b00ff0877ac */ /* 0x000e2e0008000a00 */
[----:B------:R-:W-:Y:S05]  /*00d0*/  BRA.U !UP0, `(.L_x_0) ;  /* 0x0000000108807547 */ /* 0x000fea000b800000 */
.L_x_5:
[----:B------:R-:W-:Y:S04]  /*00e0*/  BSSY.RECONVERGENT B0, `(.L_x_1) ;  /* 0x000001a000007945 */ /* 0x000fe80003800200 */
[----:B------:R-:W-:Y:S01]  /*00f0*/  BSSY.RELIABLE B1, `(.L_x_2) ;  /* 0x0000011000017945 */ /* 0x000fe20003800100 */
[----:B------:R-:W-:Y:S01]  /*0100*/  IMAD.MOV.U32 R2, RZ, RZ, RZ ;  /* 0x000000ffff027224 */ /* 0x000fe200078e00ff */
[----:B------:R-:W1:Y:S01]  /*0110*/  LDCU UR7, c[0x0][0x394] ;  /* 0x00007280ff0777ac */ /* 0x000e620008000800 */
[----:B0-----:R-:W2:Y:S05]  /*0120*/  LDCU.128 UR12, c[0x0][0x380] ;  /* 0x00007000ff0c77ac */ /* 0x001eaa0008000c00 */
.L_x_4:
[C---:B------:R-:W-:Y:S01]  /*0130*/  IMAD.IADD R5, R2.reuse, 0x1, R3 ;  /* 0x0000000102057824 */ /* 0x040fe200078e0203 */
[----:B--2---:R-:W-:-:S04]  /*0140*/  IADD3 R6, P1, PT, R2, UR14, RZ ;  /* 0x0000000e02067c10 */ /* 0x004fc8000ff3e0ff */
[----:B------:R-:W-:Y:S01]  /*0150*/  IADD3 R4, P0, PT, R5, UR12, RZ ;  /* 0x0000000c05047c10 */ /* 0x000fe2000ff1e0ff */
[----:B------:R-:W-:-:S03]  /*0160*/  IMAD.X R7, RZ, RZ, UR15, P1 ;  /* 0x0000000fff077e24 */ /* 0x000fc600088e06ff */
[----:B------:R-:W-:-:S03]  /*0170*/  LEA.HI.X.SX32 R5, R5, UR13, 0x1, P0 ;  /* 0x0000000d05057c11 */ /* 0x000fc600080f0eff */
[----:B0-----:R-:W2:Y:S04]  /*0180*/  LDG.E.U8 R7, desc[UR8][R6.64] ;  /* 0x0000000806077981 */ /* 0x001ea8000c1e1100 */
[----:B------:R-:W2:Y:S02]  /*0190*/  LDG.E.U8 R4, desc[UR8][R4.64] ;  /* 0x0000000804047981 */ /* 0x000ea4000c1e1100 */
[----:B--2---:R-:W-:-:S13]  /*01a0*/  ISETP.NE.AND P0, PT, R4, R7, PT ;  /* 0x000000070400720c */ /* 0x004fda0003f05270 */
[----:B------:R-:W-:Y:S05]  /*01b0*/  @P0 BREAK.RELIABLE B1 ;  /* 0x0000000000010942 */ /* 0x000fea0003800100 */
[----:B------:R-:W-:Y:S05]  /*01c0*/  @P0 BRA `(.L_x_3) ;  /* 0x00000000002c0947 */ /* 0x000fea0003800000 */
[----:B------:R-:W-:-:S05]  /*01d0*/  VIADD R2, R2, 0x1 ;  /* 0x0000000102027836 */ /* 0x000fca0000000000 */
[----:B-1----:R-:W-:-:S13]  /*01e0*/  ISETP.NE.AND P0, PT, R2, UR7, PT ;  /* 0x0000000702007c0c */ /* 0x002fda000bf05270 */
[----:B------:R-:W-:Y:S05]  /*01f0*/  @P0 BRA `(.L_x_4) ;  /* 0xfffffffc00cc0947 */ /* 0x000fea000383ffff */
[----:B------:R-:W-:Y:S05]  /*0200*/  BSYNC.RELIABLE B1 ;  /* 0x0000000000017941 */ /* 0x000fea0003800100 */
.L_x_2:
[----:B------:R-:W0:Y:S01]  /*0210*/  S2R R2, SR_LANEID ;  /* 0x0000000000027919 */ /* 0x000e220000000000 */
[----:B------:R-:W1:Y:S01]  /*0220*/  LDC.64 R4, c[0x0][0x398] ;  /* 0x0000e600ff047b82 */ /* 0x000e620000000a00 */
[----:B------:R-:W-:Y:S02]  /*0230*/  VOTEU.ANY UR5, UPT, PT ;  /* 0x0000000000057886 */ /* 0x000fe400038e0100 */
[----:B------:R-:W-:Y:S02]  /*0240*/  UFLO.U32 UR6, UR5 ;  /* 0x00000005000672bd */ /* 0x000fe400080e0000 */
[----:B------:R-:W1:Y:S04]  /*0250*/  POPC R7, UR5 ;  /* 0x0000000500077d09 */ /* 0x000e680008000000 */
[----:B0-----:R-:W-:-:S13]  /*0260*/  ISETP.EQ.U32.AND P0, PT, R2, UR6, PT ;  /* 0x0000000602007c0c */ /* 0x001fda000bf02070 */
[----:B-1----:R0:W-:Y:S02]  /*0270*/  @P0 REDG.E.ADD.STRONG.GPU desc[UR8][R4.64], R7 ;  /* 0x000000070400098e */ /* 0x0021e4000c12e108 */
.L_x_3:
[----:B-1----:R-:W-:Y:S05]  /*0280*/  BSYNC.RECONVERGENT B0 ;  /* 0x0000000000007941 */ /* 0x002fea0003800200 */
.L_x_1:
[----:B------:R-:W-:Y:S05]  /*0290*/  WARPSYNC.ALL ;  /* 0x0000000000007948 */ /* 0x000fea0003800000 */
[----:B------:R-:W-:-:S05]  /*02a0*/  IMAD.IADD R3, R3, 0x1, R0 ;  /* 0x0000000103037824 */ /* 0x000fca00078e0200 */
[----:B------:R-:W-:-:S13]  /*02b0*/  ISETP.GT.AND P0, PT, R3, UR4, PT ;  /* 0x0000000403007c0c */ /* 0x000fda000bf04270 */
[----:B------:R-:W-:Y:S05]  /*02c0*/  @P0 EXIT ;  /* 0x000000000000094d */ /* 0x000fea0003800000 */
[----:B------:R-:W-:Y:S05]  /*02d0*/  BRA `(.L_x_5) ;  /* 0xfffffffc00807947 */ /* 0x000fea000383ffff */
.L_x_0:
[----:B------:R-:W-:Y:S01]  /*02e0*/  VIMNMX.U32 R12, PT, PT, R0, 0x1, !PT ;  /* 0x00000001000c7848 */ /* 0x000fe20007fe0000 */
[----:B------:R-:W-:Y:S01]  /*02f0*/  UIADD3 UR5, UPT, UPT, UR4, 0x1, URZ ;  /* 0x0000000104057890 */ /* 0x000fe2000fffe0ff */
[----:B------:R-:W-:Y:S01]  /*0300*/  IMAD.IADD R8, R3, 0x1, R0 ;  /* 0x0000000103087824 */ /* 0x000fe200078e0200 */
[----:B------:R-:W-:Y:S01]  /*0310*/  BSSY.RECONVERGENT B0, `(.L_x_6) ;  /* 0x000002b000007945 */ /* 0x000fe20003800200 */
[----:B------:R-:W1:Y:S01]  /*0320*/  I2F.U32.RP R11, R12 ;  /* 0x0000000c000b7306 */ /* 0x000e620000209000 */
[----:B------:R-:W-:Y:S01]  /*0330*/  IMAD.MOV R13, RZ, RZ, -R12 ;  /* 0x000000ffff0d7224 */ /* 0x000fe200078e0a0c */
[----:B------:R-:W-:Y:S02]  /*0340*/  ISETP.NE.U32.AND P2, PT, R12, RZ, PT ;  /* 0x000000ff0c00720c */ /* 0x000fe40003f45070 */
[C---:B------:R-:W-:Y:S02]  /*0350*/  ISETP.GE.AND P0, PT, R8.reuse, UR5, PT ;  /* 0x0000000508007c0c */ /* 0x040fe4000bf06270 */
[----:B------:R-:W-:-:S02]  /*0360*/  VIMNMX R9, PT, PT, R8, UR5, !PT ;  /* 0x0000000508097c48 */ /* 0x000fc4000ffe0100 */
[----:B------:R-:W-:-:S04]  /*0370*/  SEL R10, RZ, 0x1, P0 ;  /* 0x00000001ff0a7807 */ /* 0x000fc80000000000 */
[----:B------:R-:W-:Y:S01]  /*0380*/  IADD3 R9, PT, PT, R9, -R8, -R10 ;  /* 0x8000000809097210 */ /* 0x000fe20007ffe80a */
[----:B-1----:R-:W1:Y:S02]  /*0390*/  MUFU.RCP R11, R11 ;  /* 0x0000000b000b7308 */ /* 0x002e640000001000 */
[----:B-1----:R-:W-:-:S06]  /*03a0*/  VIADD R6, R11, 0xffffffe ;  /* 0x0ffffffe0b067836 */ /* 0x002fcc0000000000 */
[----:B------:R1:W2:Y:S02]  /*03b0*/  F2I.FTZ.U32.TRUNC.NTZ R7, R6 ;  /* 0x0000000600077305 */ /* 0x0002a4000021f000 */
[----:B-1----:R-:W-:Y:S02]  /*03c0*/  IMAD.MOV.U32 R6, RZ, RZ, RZ ;  /* 0x000000ffff067224 */ /* 0x002fe400078e00ff */
[----:B--2---:R-:W-:-:S04]  /*03d0*/  IMAD R13, R13, R7, RZ ;  /* 0x000000070d0d7224 */ /* 0x004fc800078e02ff */
[----:B------:R-:W-:-:S06]  /*03e0*/  IMAD.HI.U32 R14, R7, R13, R6 ;  /* 0x0000000d070e7227 */ /* 0x000fcc00078e0006 */
[----:B------:R-:W-:-:S05]  /*03f0*/  IMAD.HI.U32 R7, R14, R9, RZ ;  /* 0x000000090e077227 */ /* 0x000fca00078e00ff */
[----:B------:R-:W-:-:S05]  /*0400*/  IADD3 R6, PT, PT, -R7, RZ, RZ ;  /* 0x000000ff07067210 */ /* 0x000fca0007ffe1ff */
[----:B------:R-:W-:-:S05]  /*0410*/  IMAD R9, R12, R6, R9 ;  /* 0x000000060c097224 */ /* 0x000fca00078e0209 */
[----:B------:R-:W-:-:S13]  /*0420*/  ISETP.GE.U32.AND P0, PT, R9, R12, PT ;  /* 0x0000000c0900720c */ /* 0x000fda0003f06070 */
[----:B------:R-:W-:Y:S02]  /*0430*/  @P0 IMAD.IADD R9, R9, 0x1, -R12 ;  /* 0x0000000109090824 */ /* 0x000fe400078e0a0c */
[----:B------:R-:W-:-:S03]  /*0440*/  @P0 VIADD R7, R7, 0x1 ;  /* 0x0000000107070836 */ /* 0x000fc60000000000 */
[----:B------:R-:W-:-:S13]  /*0450*/  ISETP.GE.U32.AND P1, PT, R9, R12, PT ;  /* 0x0000000c0900720c */ /* 0x000fda0003f26070 */
[----:B------:R-:W-:Y:S01]  /*0460*/  @P1 VIADD R7, R7, 0x1 ;  /* 0x0000000107071836 */ /* 0x000fe20000000000 */
[----:B------:R-:W-:-:S05]  /*0470*/  @!P2 LOP3.LUT R7, RZ, R12, RZ, 0x33, !PT ;  /* 0x0000000cff07a212 */ /* 0x000fca00078e33ff */
[----:B------:R-:W-:-:S05]  /*0480*/  IMAD.IADD R10, R10, 0x1, R7 ;  /* 0x000000010a0a7824 */ /* 0x000fca00078e0207 */
[C---:B------:R-:W-:Y:S02]  /*0490*/  LOP3.LUT R6, R10.reuse, 0x3, RZ, 0xc0, !PT ;  /* 0x000000030a067812 */ /* 0x040fe400078ec0ff */
[----:B------:R-:W-:Y:S02]  /*04a0*/  ISETP.GE.U32.AND P0, PT, R10, 0x3, PT ;  /* 0x000000030a00780c */ /* 0x000fe40003f06070 */
[----:B------:R-:W-:-:S13]  /*04b0*/  ISETP.NE.AND P1, PT, R6, 0x3, PT ;  /* 0x000000030600780c */ /* 0x000fda0003f25270 */
[----:B------:R-:W-:Y:S05]  /*04c0*/  @!P1 BRA `(.L_x_7) ;  /* 0x00000000003c9947 */ /* 0x000fea0003800000 */
[----:B------:R-:W1:Y:S01]  /*04d0*/  S2R R8, SR_LANEID ;  /* 0x0000000000087919 */ /* 0x000e620000000000 */
[----:B------:R-:W2:Y:S01]  /*04e0*/  LDC.64 R6, c[0x0][0x398] ;  /* 0x0000e600ff067b82 */ /* 0x000ea20000000a00 */
[----:B------:R-:W-:-:S04]  /*04f0*/  IADD3 R3, PT, PT, R10, 0x1, RZ ;  /* 0x000000010a037810 */ /* 0x000fc80007ffe0ff */
[----:B------:R-:W-:-:S05]  /*0500*/  LOP3.LUT R9, R3, 0x3, RZ, 0xc0, !PT ;  /* 0x0000000303097812 */ /* 0x000fca00078ec0ff */
[----:B------:R-:W-:Y:S02]  /*0510*/  IMAD R3, R9, R4, UR6 ;  /* 0x0000000609037e24 */ /* 0x000fe4000f8e0204 */
[----:B------:R-:W-:Y:S02]  /*0520*/  IMAD.MOV R9, RZ, RZ, -R9 ;  /* 0x000000ffff097224 */ /* 0x000fe400078e0a09 */
[----:B------:R-:W-:-:S07]  /*0530*/  IMAD R3, R3, R5, R2 ;  /* 0x0000000503037224 */ /* 0x000fce00078e0202 */
.L_x_8:
[----:B------:R-:W-:Y:S02]  /*0540*/  VOTEU.ANY UR5, UPT, PT ;  /* 0x0000000000057886 */ /* 0x000fe400038e0100 */
[----:B------:R-:W-:Y:S02]  /*0550*/  UFLO.U32 UR7, UR5 ;  /* 0x00000005000772bd */ /* 0x000fe400080e0000 */
[----:B------:R-:W0:Y:S04]  /*0560*/  POPC R5, UR5 ;  /* 0x0000000500057d09 */ /* 0x000e280008000000 */
[----:B-1----:R-:W-:Y:S01]  /*0570*/  ISETP.EQ.U32.AND P1, PT, R8, UR7, PT ;  /* 0x0000000708007c0c */ /* 0x002fe2000bf22070 */
[----:B------:R-:W-:-:S12]  /*0580*/  VIADD R9, R9, 0x1 ;  /* 0x0000000109097836 */ /* 0x000fd80000000000 */
[----:B0-2---:R3:W-:Y:S01]  /*0590*/  @P1 REDG.E.ADD.STRONG.GPU desc[UR8][R6.64], R5 ;  /* 0x000000050600198e */ /* 0x0057e2000c12e108 */
[----:B------:R-:W-:-:S13]  /*05a0*/  ISETP.NE.AND P1, PT, R9, RZ, PT ;  /* 0x000000ff0900720c */ /* 0x000fda0003f25270 */
[----:B---3--:R-:W-:Y:S05]  /*05b0*/  @P1 BRA `(.L_x_8) ;  /* 0xfffffffc00e01947 */ /* 0x008fea000383ffff */
.L_x_7:
[----:B0-----:R-:W-:Y:S05]  /*05c0*/  BSYNC.RECONVERGENT B0 ;  /* 0x0000000000007941 */ /* 0x001fea0003800200 */
.L_x_6:
[----:B------:R-:W-:Y:S05]  /*05d0*/  @!P0 EXIT ;  /* 0x000000000000894d */ /* 0x000fea0003800000 */
[----:B------:R-:W0:Y:S01]  /*05e0*/  S2R R2, SR_LANEID ;  /* 0x0000000000027919 */ /* 0x000e220000000000 */
[----:B------:R-:W1:Y:S02]  /*05f0*/  LDC.64 R4, c[0x0][0x398] ;  /* 0x0000e600ff047b82 */ /* 0x000e640000000a00 */
.L_x_9:
[----:B------:R-:W-:Y:S02]  /*0600*/  VOTEU.ANY UR5, UPT, PT ;  /* 0x0000000000057886 */ /* 0x000fe400038e0100 */
[----:B------:R-:W-:Y:S02]  /*0610*/  UFLO.U32 UR6, UR5 ;  /* 0x00000005000672bd */ /* 0x000fe400080e0000 */
[----:B------:R-:W1:Y:S04]  /*0620*/  POPC R7, UR5 ;  /* 0x0000000500077d09 */ /* 0x000e680008000000 */
[----:B0-----:R-:W-:Y:S01]  /*0630*/  ISETP.EQ.U32.AND P0, PT, R2, UR6, PT ;  /* 0x0000000602007c0c */ /* 0x001fe2000bf02070 */
[----:B------:R-:W-:-:S12]  /*0640*/  IMAD R3, R0, 0x4, R3 ;  /* 0x0000000400037824 */ /* 0x000fd800078e0203 */
[----:B-1----:R2:W-:Y:S04]  /*0650*/  @P0 REDG.E.ADD.STRONG.GPU desc[UR8][R4.64], R7 ;  /* 0x000000070400098e */ /* 0x0025e8000c12e108 */
[----:B------:R2:W-:Y:S04]  /*0660*/  @P0 REDG.E.ADD.STRONG.GPU desc[UR8][R4.64], R7 ;  /* 0x000000070400098e */ /* 0x0005e8000c12e108 */
[----:B------:R2:W-:Y:S04]  /*0670*/  @P0 REDG.E.ADD.STRONG.GPU desc[UR8][R4.64], R7 ;  /* 0x000000070400098e */ /* 0x0005e8000c12e108 */
[----:B------:R2:W-:Y:S01]  /*0680*/  @P0 REDG.E.ADD.STRONG.GPU desc[UR8][R4.64], R7 ;  /* 0x000000070400098e */ /* 0x0005e2000c12e108 */
[----:B------:R-:W-:-:S13]  /*0690*/  ISETP.GT.AND P0, PT, R3, UR4, PT ;  /* 0x0000000403007c0c */ /* 0x000fda000bf04270 */
[----:B--2---:R-:W-:Y:S05]  /*06a0*/  @!P0 BRA `(.L_x_9) ;  /* 0xfffffffc00d48947 */ /* 0x004fea000383ffff */
[----:B------:R-:W-:Y:S05]  /*06b0*/  EXIT ;  /* 0x000000000000794d */ /* 0x000fea0003800000 */
.L_x_10:
[----:B------:R-:W-:-:S00]  /*06c0*/  BRA `(.L_x_10) ;  /* 0xfffffffc00fc7947 */ /* 0x000fc0000383ffff */
[----:B------:R-:W-:-:S00]  /*06d0*/  NOP ;  /* 0x0000000000007918 */ /* 0x000fc00000000000 */
        /* <DEDUP_REMOVED lines=10> */
.L_x_11:


//--------------------- .nv.shared.reserved.0     --------------------------
	.section	.nv.shared.reserved.0,"aw",@nobits
	.weak		__nv_reservedSMEM_offset_0_alias
	.size		__nv_reservedSMEM_offset_0_alias, 0, 64
	.other		__nv_reservedSMEM_offset_0_alias,@"STO_CUDA_RESERVED_SHARED STV_DEFAULT"
__nv_reservedSMEM_offset_0_alias:
	.zero		0
	.zero		64


//--------------------- .nv.constant0._Z22count_word_occurrencesPcS_iiPi --------------------------
	.section	.nv.constant0._Z22count_word_occurrencesPcS_iiPi,"a",@progbits
	.sectionflags	@""
	.align	4
.nv.constant0._Z22count_word_occurrencesPcS_iiPi:
	.zero		928


//--------------------- SYMBOLS --------------------------

	.type		.nv.reservedSmem.offset0,@object
	.size		.nv.reservedSmem.offset0,0x4
